//
// Generated by NVIDIA NVVM Compiler
//
// Compiler Build ID: CL-36424714
// Cuda compilation tools, release 13.0, V13.0.88
// Based on NVVM 20.0.0
//

.version 9.0
.target sm_100
.address_size 64

	// .globl	_Z7initmemiPf

.visible .entry _Z7initmemiPf(
	.param .u32 _Z7initmemiPf_param_0,
	.param .u64 .ptr .align 1 _Z7initmemiPf_param_1
)
{
	.reg .pred 	%p<2>;
	.reg .b32 	%r<7>;
	.reg .b64 	%rd<5>;

	ld.param.u32 	%r2, [_Z7initmemiPf_param_0];
	ld.param.u64 	%rd1, [_Z7initmemiPf_param_1];
	mov.u32 	%r3, %ctaid.x;
	mov.u32 	%r4, %ntid.x;
	mov.u32 	%r5, %tid.x;
	mad.lo.s32 	%r1, %r3, %r4, %r5;
	setp.ge.s32 	%p1, %r1, %r2;
	@%p1 bra 	$L__BB0_2;
	cvta.to.global.u64 	%rd2, %rd1;
	mul.wide.s32 	%rd3, %r1, 4;
	add.s64 	%rd4, %rd2, %rd3;
	mov.b32 	%r6, 0;
	st.global.u32 	[%rd4], %r6;
$L__BB0_2:
	ret;

}


// ===== COMPILED SASS (sm_100) =====

	.target	sm_100

	.elftype	@"ET_EXEC"


//--------------------- .note.nv.tkinfo           --------------------------
	.section	.note.nv.tkinfo,"",@"SHT_NOTE"
	.sectionflags	@"SHF_NOTE_NV_TKINFO"
	.tkinfo
        /*0018*/ 	.word	0x00000002
        /*0030*/ 	.string	""
        /*0030*/ 	.string	"ptxas"
        /*0030*/ 	.string	"Cuda compilation tools, release 13.0, V13.0.88"
        /*0030*/ 	.string	"Build cuda_13.0.r13.0/compiler.36424714_0"
        /*0030*/ 	.string	"-arch sm_100 -m 64 "



//--------------------- .note.nv.cuinfo           --------------------------
	.section	.note.nv.cuinfo,"",@"SHT_NOTE"
	.sectionflags	@"SHF_NOTE_NV_CUINFO"
        /*0018*/ 	.short	0x0002
        /*001a*/ 	.short	0x0064
        /*001c*/ 	.short	0x0082
	.zero		2


//--------------------- .nv.info                  --------------------------
	.section	.nv.info,"",@"SHT_CUDA_INFO"
	.align	4


	//----- nvinfo : EIATTR_REGCOUNT
	.align		4
        /*0000*/ 	.byte	0x04, 0x2f
        /*0002*/ 	.short	(.L_1 - .L_0)
	.align		4
.L_0:
        /*0004*/ 	.word	index@(_Z7initmemiPf)
        /*0008*/ 	.word	0x00000008


	//----- nvinfo : EIATTR_FRAME_SIZE
	.align		4
.L_1:
        /*000c*/ 	.byte	0x04, 0x11
        /*000e*/ 	.short	(.L_3 - .L_2)
	.align		4
.L_2:
        /*0010*/ 	.word	index@(_Z7initmemiPf)
        /*0014*/ 	.word	0x00000000


	//----- nvinfo : EIATTR_MIN_STACK_SIZE
	.align		4
.L_3:
        /*0018*/ 	.byte	0x04, 0x12
        /*001a*/ 	.short	(.L_5 - .L_4)
	.align		4
.L_4:
        /*001c*/ 	.word	index@(_Z7initmemiPf)
        /*0020*/ 	.word	0x00000000
.L_5:


//--------------------- .nv.compat                --------------------------
	.section	.nv.compat,"",@"SHT_CUDA_COMPAT_INFO"
	.align	4
        /*0000*/ 	.byte	0x02, 0x09, 0x00, 0x00, 0x02, 0x02, 0x01, 0x00, 0x02, 0x05, 0x05, 0x00, 0x03, 0x07, 0x01, 0x01
        /*0010*/ 	.byte	0x02, 0x03, 0x00, 0x00, 0x02, 0x06, 0x01, 0x00, 0x04, 0x0b, 0x08, 0x00, 0x09, 0x00, 0x00, 0x00
        /*0020*/ 	.byte	0x00, 0x00, 0x00, 0x00


//--------------------- .nv.info._Z7initmemiPf    --------------------------
	.section	.nv.info._Z7initmemiPf,"",@"SHT_CUDA_INFO"
	.sectionflags	@""
	.align	4


	//----- nvinfo : EIATTR_CUDA_API_VERSION
	.align		4
        /*0000*/ 	.byte	0x04, 0x37
        /*0002*/ 	.short	(.L_7 - .L_6)
.L_6:
        /*0004*/ 	.word	0x00000082


	//----- nvinfo : EIATTR_KPARAM_INFO
	.align		4
.L_7:
        /*0008*/ 	.byte	0x04, 0x17
        /*000a*/ 	.short	(.L_9 - .L_8)
.L_8:
        /*000c*/ 	.word	0x00000000
        /*0010*/ 	.short	0x0001
        /*0012*/ 	.short	0x0008
        /*0014*/ 	.byte	0x00, 0xf5, 0x21, 0x00


	//----- nvinfo : EIATTR_KPARAM_INFO
	.align		4
.L_9:
        /*0018*/ 	.byte	0x04, 0x17
        /*001a*/ 	.short	(.L_11 - .L_10)
.L_10:
        /*001c*/ 	.word	0x00000000
        /*0020*/ 	.short	0x0000
        /*0022*/ 	.short	0x0000
        /*0024*/ 	.byte	0x00, 0xf0, 0x11, 0x00


	//----- nvinfo : EIATTR_SPARSE_MMA_MASK
	.align		4
.L_11:
        /*0028*/ 	.byte	0x03, 0x50
        /*002a*/ 	.short	0x0000


	//----- nvinfo : EIATTR_MAXREG_COUNT
	.align		4
        /*002c*/ 	.byte	0x03, 0x1b
        /*002e*/ 	.short	0x00ff


	//----- nvinfo : EIATTR_MERCURY_ISA_VERSION
	.align		4
        /*0030*/ 	.byte	0x03, 0x5f
        /*0032*/ 	.short	0x0101


	//----- nvinfo : EIATTR_VRC_CTA_INIT_COUNT
	.align		4
        /*0034*/ 	.byte	0x02, 0x4a
	.zero		1
	.zero		1


	//----- nvinfo : EIATTR_EXIT_INSTR_OFFSETS
	.align		4
        /*0038*/ 	.byte	0x04, 0x1c
        /*003a*/ 	.short	(.L_13 - .L_12)


	//   ....[0]....
.L_12:
        /*003c*/ 	.word	0x00000070


	//   ....[1]....
        /*0040*/ 	.word	0x000000c0


	//----- nvinfo : EIATTR_CBANK_PARAM_SIZE
	.align		4
.L_13:
        /*0044*/ 	.byte	0x03, 0x19
        /*0046*/ 	.short	0x0010


	//----- nvinfo : EIATTR_PARAM_CBANK
	.align		4
        /*0048*/ 	.byte	0x04, 0x0a
        /*004a*/ 	.short	(.L_15 - .L_14)
	.align		4
.L_14:
        /*004c*/ 	.word	index@(.nv.constant0._Z7initmemiPf)
        /*0050*/ 	.short	0x0380
        /*0052*/ 	.short	0x0010


	//----- nvinfo : EIATTR_SW_WAR
	.align		4
.L_15:
        /*0054*/ 	.byte	0x04, 0x36
        /*0056*/ 	.short	(.L_17 - .L_16)
.L_16:
        /*0058*/ 	.word	0x00000008
.L_17:


//--------------------- .nv.callgraph             --------------------------
	.section	.nv.callgraph,"",@"SHT_CUDA_CALLGRAPH"
	.align	4
	.sectionentsize	8
	.align		4
        /*0000*/ 	.word	0x00000000
	.align		4
        /*0004*/ 	.word	0xffffffff
	.align		4
        /*0008*/ 	.word	0x00000000
	.align		4
        /*000c*/ 	.word	0xfffffffe
	.align		4
        /*0010*/ 	.word	0x00000000
	.align		4
        /*0014*/ 	.word	0xfffffffd
	.align		4
        /*0018*/ 	.word	0x00000000
	.align		4
        /*001c*/ 	.word	0xfffffffc


//--------------------- .text._Z7initmemiPf       --------------------------
	.section	.text._Z7initmemiPf,"ax",@progbits
	.align	128
        .global         _Z7initmemiPf
        .type           _Z7initmemiPf,@function
        .size           _Z7initmemiPf,(.L_x_1 - _Z7initmemiPf)
        .other          _Z7initmemiPf,@"STO_CUDA_ENTRY STV_DEFAULT"
_Z7initmemiPf:
.text._Z7initmemiPf:
[----:B------:R-:W-:Y:S01]  /*0000*/  LDC R1, c[0x0][0x37c] ;  /* 0x0000df00ff017b82 */ /* 0x000fe20000000800 */
[----:B------:R-:W0:Y:S07]  /*0010*/  S2R R0, SR_TID.X ;  /* 0x0000000000007919 */ /* 0x000e2e0000002100 */
[----:B------:R-:W0:Y:S01]  /*0020*/  S2UR UR4, SR_CTAID.X ;  /* 0x00000000000479c3 */ /* 0x000e220000002500 */
[----:B------:R-:W1:Y:S07]  /*0030*/  LDCU UR5, c[0x0][0x380] ;  /* 0x00007000ff0577ac */ /* 0x000e6e0008000800 */
[----:B------:R-:W0:Y:S02]  /*0040*/  LDC R5, c[0x0][0x360] ;  /* 0x0000d800ff057b82 */ /* 0x000e240000000800 */
[----:B0-----:R-:W-:-:S05]  /*0050*/  IMAD R5, R5, UR4, R0 ;  /* 0x0000000405057c24 */ /* 0x001fca000f8e0200 */
[----:B-1----:R-:W-:-:S13]  /*0060*/  ISETP.GE.AND P0, PT, R5, UR5, PT ;  /* 0x0000000505007c0c */ /* 0x002fda000bf06270 */
[----:B------:R-:W-:Y:S05]  /*0070*/  @P0 EXIT ;  /* 0x000000000000094d */ /* 0x000fea0003800000 */
[----:B------:R-:W0:Y:S01]  /*0080*/  LDC.64 R2, c[0x0][0x388] ;  /* 0x0000e200ff027b82 */ /* 0x000e220000000a00 */
[----:B------:R-:W1:Y:S01]  /*0090*/  LDCU.64 UR4, c[0x0][0x358] ;  /* 0x00006b00ff0477ac */ /* 0x000e620008000a00 */
[----:B0-----:R-:W-:-:S05]  /*00a0*/  IMAD.WIDE R2, R5, 0x4, R2 ;  /* 0x0000000405027825 */ /* 0x001fca00078e0202 */
[----:B-1----:R-:W-:Y:S01]  /*00b0*/  STG.E desc[UR4][R2.64], RZ ;  /* 0x000000ff02007986 */ /* 0x002fe2000c101904 */
[----:B------:R-:W-:Y:S05]  /*00c0*/  EXIT ;  /* 0x000000000000794d */ /* 0x000fea0003800000 */
.L_x_0:
[----:B------:R-:W-:-:S00]  /*00d0*/  BRA `(.L_x_0) ;  /* 0xfffffffc00fc7947 */ /* 0x000fc0000383ffff */
[----:B------:R-:W-:-:S00]  /*00e0*/  NOP ;  /* 0x0000000000007918 */ /* 0x000fc00000000000 */
        /* <DEDUP_REMOVED lines=9> */
.L_x_1:


//--------------------- .nv.shared.reserved.0     --------------------------
	.section	.nv.shared.reserved.0,"aw",@nobits
	.weak		__nv_reservedSMEM_offset_0_alias
	.size		__nv_reservedSMEM_offset_0_alias, 0, 64
	.other		__nv_reservedSMEM_offset_0_alias,@"STO_CUDA_RESERVED_SHARED STV_DEFAULT"
__nv_reservedSMEM_offset_0_alias:
	.zero		0
	.zero		64


//--------------------- .nv.constant0._Z7initmemiPf --------------------------
	.section	.nv.constant0._Z7initmemiPf,"a",@progbits
	.sectionflags	@""
	.align	4
.nv.constant0._Z7initmemiPf:
	.zero		912


//--------------------- SYMBOLS --------------------------

	.type		.nv.reservedSmem.offset0,@object
	.size		.nv.reservedSmem.offset0,0x4
